	.headerflags	@"EF_CUDA_TEXMODE_UNIFIED EF_CUDA_64BIT_ADDRESS EF_CUDA_ACCELERATORS EF_CUDA_SM90 EF_CUDA_VIRTUAL_SM(EF_CUDA_SM90)"
	.elftype	@"ET_EXEC"


//--------------------- .nv.info                  --------------------------
	.section	.nv.info,"",@"SHT_CUDA_INFO"
	.align	4


	//----- nvinfo : EIATTR_REGCOUNT
	.align		4
        /*0000*/ 	.byte	0x04, 0x2f
        /*0002*/ 	.short	(.L_1 - .L_0)
	.align		4
.L_0:
        /*0004*/ 	.word	index@(triton_per_fused_abs_mean_sub_8)
        /*0008*/ 	.word	0x00000016


	//----- nvinfo : EIATTR_MIN_STACK_SIZE
	.align		4
.L_1:
        /*000c*/ 	.byte	0x04, 0x12
        /*000e*/ 	.short	(.L_3 - .L_2)
	.align		4
.L_2:
        /*0010*/ 	.word	index@(triton_per_fused_abs_mean_sub_8)
        /*0014*/ 	.word	0x00000000


	//----- nvinfo : EIATTR_FRAME_SIZE
	.align		4
.L_3:
        /*0018*/ 	.byte	0x04, 0x11
        /*001a*/ 	.short	(.L_5 - .L_4)
	.align		4
.L_4:
        /*001c*/ 	.word	index@(triton_per_fused_abs_mean_sub_8)
        /*0020*/ 	.word	0x00000000


	//----- nvinfo : EIATTR_MIN_STACK_SIZE
	.align		4
.L_5:
        /*0024*/ 	.byte	0x04, 0x12
        /*0026*/ 	.short	(.L_7 - .L_6)
	.align		4
.L_6:
        /*0028*/ 	.word	index@(triton_per_fused_abs_mean_sub_8)
        /*002c*/ 	.word	0x00000000
.L_7:


//--------------------- .nv.info.triton_per_fused_abs_mean_sub_8 --------------------------
	.section	.nv.info.triton_per_fused_abs_mean_sub_8,"",@"SHT_CUDA_INFO"
	.sectionflags	@""
	.align	4


	//----- nvinfo : EIATTR_CUDA_API_VERSION
	.align		4
        /*0000*/ 	.byte	0x04, 0x37
        /*0002*/ 	.short	(.L_9 - .L_8)
.L_8:
        /*0004*/ 	.word	0x0000007c


	//----- nvinfo : EIATTR_KPARAM_INFO
	.align		4
.L_9:
        /*0008*/ 	.byte	0x04, 0x17
        /*000a*/ 	.short	(.L_11 - .L_10)
.L_10:
        /*000c*/ 	.word	0x00000000
        /*0010*/ 	.short	0x0004
        /*0012*/ 	.short	0x001c
        /*0014*/ 	.byte	0x00, 0xf0, 0x11, 0x00


	//----- nvinfo : EIATTR_KPARAM_INFO
	.align		4
.L_11:
        /*0018*/ 	.byte	0x04, 0x17
        /*001a*/ 	.short	(.L_13 - .L_12)
.L_12:
        /*001c*/ 	.word	0x00000000
        /*0020*/ 	.short	0x0003
        /*0022*/ 	.short	0x0018
        /*0024*/ 	.byte	0x00, 0xf0, 0x11, 0x00


	//----- nvinfo : EIATTR_KPARAM_INFO
	.align		4
.L_13:
        /*0028*/ 	.byte	0x04, 0x17
        /*002a*/ 	.short	(.L_15 - .L_14)
.L_14:
        /*002c*/ 	.word	0x00000000
        /*0030*/ 	.short	0x0002
        /*0032*/ 	.short	0x0010
        /*0034*/ 	.byte	0x00, 0xf4, 0x21, 0x00


	//----- nvinfo : EIATTR_KPARAM_INFO
	.align		4
.L_15:
        /*0038*/ 	.byte	0x04, 0x17
        /*003a*/ 	.short	(.L_17 - .L_16)
.L_16:
        /*003c*/ 	.word	0x00000000
        /*0040*/ 	.short	0x0001
        /*0042*/ 	.short	0x0008
        /*0044*/ 	.byte	0x00, 0xf4, 0x21, 0x00


	//----- nvinfo : EIATTR_KPARAM_INFO
	.align		4
.L_17:
        /*0048*/ 	.byte	0x04, 0x17
        /*004a*/ 	.short	(.L_19 - .L_18)
.L_18:
        /*004c*/ 	.word	0x00000000
        /*0050*/ 	.short	0x0000
        /*0052*/ 	.short	0x0000
        /*0054*/ 	.byte	0x00, 0xf4, 0x21, 0x00


	//----- nvinfo : EIATTR_SPARSE_MMA_MASK
	.align		4
.L_19:
        /*0058*/ 	.byte	0x03, 0x50
        /*005a*/ 	.short	0x0000


	//----- nvinfo : EIATTR_MAXREG_COUNT
	.align		4
        /*005c*/ 	.byte	0x03, 0x1b
        /*005e*/ 	.short	0x00ff


	//----- nvinfo : EIATTR_COOP_GROUP_MASK_REGIDS
	.align		4
        /*0060*/ 	.byte	0x04, 0x29
        /*0062*/ 	.short	(.L_21 - .L_20)


	//   ....[0]....
.L_20:
        /*0064*/ 	.word	0xffffffff


	//   ....[1]....
        /*0068*/ 	.word	0xffffffff


	//   ....[2]....
        /*006c*/ 	.word	0xffffffff


	//   ....[3]....
        /*0070*/ 	.word	0xffffffff


	//   ....[4]....
        /*0074*/ 	.word	0xffffffff


	//   ....[5]....
        /*0078*/ 	.word	0xffffffff


	//----- nvinfo : EIATTR_COOP_GROUP_INSTR_OFFSETS
	.align		4
.L_21:
        /*007c*/ 	.byte	0x04, 0x28
        /*007e*/ 	.short	(.L_23 - .L_22)


	//   ....[0]....
.L_22:
        /*0080*/ 	.word	0x00000420


	//   ....[1]....
        /*0084*/ 	.word	0x00000440


	//   ....[2]....
        /*0088*/ 	.word	0x00000460


	//   ....[3]....
        /*008c*/ 	.word	0x00000480


	//   ....[4]....
        /*0090*/ 	.word	0x000004a0


	//   ....[5]....
        /*0094*/ 	.word	0x00000520


	//----- nvinfo : EIATTR_EXIT_INSTR_OFFSETS
	.align		4
.L_23:
        /*0098*/ 	.byte	0x04, 0x1c
        /*009a*/ 	.short	(.L_25 - .L_24)


	//   ....[0]....
.L_24:
        /*009c*/ 	.word	0x00000570


	//   ....[1]....
        /*00a0*/ 	.word	0x000005c0


	//----- nvinfo : EIATTR_REQNTID
	.align		4
.L_25:
        /*00a4*/ 	.byte	0x04, 0x10
        /*00a6*/ 	.short	(.L_27 - .L_26)
.L_26:
        /*00a8*/ 	.word	0x00000040
        /*00ac*/ 	.word	0x00000001
        /*00b0*/ 	.word	0x00000001


	//----- nvinfo : EIATTR_CBANK_PARAM_SIZE
	.align		4
.L_27:
        /*00b4*/ 	.byte	0x03, 0x19
        /*00b6*/ 	.short	0x0020


	//----- nvinfo : EIATTR_PARAM_CBANK
	.align		4
        /*00b8*/ 	.byte	0x04, 0x0a
        /*00ba*/ 	.short	(.L_29 - .L_28)
	.align		4
.L_28:
        /*00bc*/ 	.word	index@(.nv.constant0.triton_per_fused_abs_mean_sub_8)
        /*00c0*/ 	.short	0x0210
        /*00c2*/ 	.short	0x0020


	//----- nvinfo : EIATTR_SW_WAR
	.align		4
.L_29:
        /*00c4*/ 	.byte	0x04, 0x36
        /*00c6*/ 	.short	(.L_31 - .L_30)
.L_30:
        /*00c8*/ 	.word	0x00000008
.L_31:


//--------------------- .nv.callgraph             --------------------------
	.section	.nv.callgraph,"",@"SHT_CUDA_CALLGRAPH"
	.align	4
	.sectionentsize	8
	.align		4
        /*0000*/ 	.word	0x00000000
	.align		4
        /*0004*/ 	.word	0xffffffff
	.align		4
        /*0008*/ 	.word	0x00000000
	.align		4
        /*000c*/ 	.word	0xfffffffe
	.align		4
        /*0010*/ 	.word	0x00000000
	.align		4
        /*0014*/ 	.word	0xfffffffd
	.align		4
        /*0018*/ 	.word	0x00000000
	.align		4
        /*001c*/ 	.word	0xfffffffc


//--------------------- .text.triton_per_fused_abs_mean_sub_8 --------------------------
	.section	.text.triton_per_fused_abs_mean_sub_8,"ax",@progbits
	.sectionflags	@"SHF_BARRIERS=1"
	.align	128
        .global         triton_per_fused_abs_mean_sub_8
        .type           triton_per_fused_abs_mean_sub_8,@function
        .size           triton_per_fused_abs_mean_sub_8,(.L_x_1 - triton_per_fused_abs_mean_sub_8)
        .other          triton_per_fused_abs_mean_sub_8,@"STO_CUDA_ENTRY STV_DEFAULT"
triton_per_fused_abs_mean_sub_8:
.text.triton_per_fused_abs_mean_sub_8:
[----:B------:R-:W0:Y:S02]  /*0000*/  LDC R1, c[0x0][0x28] ;  /* 0x00000a00ff017b82 */ /* 0x000e240000000800 */
[----:B------:R-:W1:Y:S01]  /*0010*/  S2R R0, SR_CTAID.X ;  /* 0x0000000000007919 */ /* 0x000e620000002500 */
[----:B------:R-:W-:Y:S01]  /*0020*/  ULDC.64 UR6, c[0x0][0x208] ;  /* 0x0000820000067ab9 */ /* 0x000fe20000000a00 */
[----:B------:R-:W2:Y:S01]  /*0030*/  S2R R3, SR_TID.X ;  /* 0x0000000000037919 */ /* 0x000ea20000002100 */
[----:B-1----:R-:W-:-:S04]  /*0040*/  SHF.R.S32.HI R5, RZ, 0x1f, R0 ;  /* 0x0000001fff057819 */ /* 0x002fc80000011400 */
[----:B------:R-:W-:-:S04]  /*0050*/  LEA.HI R5, R5, R0, RZ, 0x7 ;  /* 0x0000000005057211 */ /* 0x000fc800078f38ff */
[----:B------:R-:W-:Y:S02]  /*0060*/  LOP3.LUT R4, R5, 0xffffff80, RZ, 0xc0, !PT ;  /* 0xffffff8005047812 */ /* 0x000fe400078ec0ff */
[----:B------:R-:W-:Y:S02]  /*0070*/  SHF.R.S32.HI R6, RZ, 0x1f, R5 ;  /* 0x0000001fff067819 */ /* 0x000fe40000011405 */
[----:B--2---:R-:W-:Y:S01]  /*0080*/  LOP3.LUT R5, R4, 0x3f, R3, 0xf8, !PT ;  /* 0x0000003f04057812 */ /* 0x004fe200078ef803 */
[----:B------:R-:W-:-:S03]  /*0090*/  IMAD.IADD R4, R0, 0x1, -R4 ;  /* 0x0000000100047824 */ /* 0x000fc600078e0a04 */
[----:B------:R-:W-:Y:S01]  /*00a0*/  LEA.HI R8, R6, R5, RZ, 0x6 ;  /* 0x0000000506087211 */ /* 0x000fe200078f30ff */
[C---:B------:R-:W-:Y:S01]  /*00b0*/  IMAD R9, R4.reuse, 0x2000, R5 ;  /* 0x0000200004097824 */ /* 0x040fe200078e0205 */
[----:B------:R-:W-:Y:S02]  /*00c0*/  LOP3.LUT R7, R5, 0x40, RZ, 0xfc, !PT ;  /* 0x0000004005077812 */ /* 0x000fe400078efcff */
[----:B------:R-:W-:Y:S02]  /*00d0*/  SHF.R.S32.HI R5, RZ, 0x6, R8 ;  /* 0x00000006ff057819 */ /* 0x000fe40000011408 */
[----:B------:R-:W-:Y:S01]  /*00e0*/  SHF.R.S32.HI R12, RZ, 0x1f, R9 ;  /* 0x0000001fff0c7819 */ /* 0x000fe20000011409 */
[----:B------:R-:W-:Y:S01]  /*00f0*/  IMAD R10, R4, 0x2000, R7 ;  /* 0x00002000040a7824 */ /* 0x000fe200078e0207 */
[----:B------:R-:W-:Y:S02]  /*0100*/  LEA.HI R4, R5, R5, RZ, 0x6 ;  /* 0x0000000505047211 */ /* 0x000fe400078f30ff */
[----:B------:R-:W-:-:S02]  /*0110*/  LEA.HI R6, R6, R7, RZ, 0x6 ;  /* 0x0000000706067211 */ /* 0x000fc400078f30ff */
[----:B------:R-:W-:Y:S02]  /*0120*/  SHF.R.S32.HI R7, RZ, 0x1f, R10 ;  /* 0x0000001fff077819 */ /* 0x000fe4000001140a */
[----:B------:R-:W-:Y:S02]  /*0130*/  LOP3.LUT R4, R4, 0xfffc0, RZ, 0xc0, !PT ;  /* 0x000fffc004047812 */ /* 0x000fe400078ec0ff */
[CC--:B------:R-:W-:Y:S02]  /*0140*/  LEA.HI R8, R12.reuse, R9.reuse, RZ, 0x12 ;  /* 0x000000090c087211 */ /* 0x0c0fe400078f90ff */
[----:B------:R-:W-:Y:S01]  /*0150*/  LEA.HI R12, R12, R9, RZ, 0xc ;  /* 0x000000090c0c7211 */ /* 0x000fe200078f60ff */
[----:B------:R-:W-:Y:S01]  /*0160*/  IMAD.IADD R13, R5, 0x1, -R4 ;  /* 0x00000001050d7824 */ /* 0x000fe200078e0a04 */
[----:B------:R-:W-:Y:S01]  /*0170*/  LEA.HI R15, R7, R10, RZ, 0xc ;  /* 0x0000000a070f7211 */ /* 0x000fe200078f60ff */
[----:B------:R-:W1:Y:S01]  /*0180*/  LDC.64 R4, c[0x0][0x218] ;  /* 0x00008600ff047b82 */ /* 0x000e620000000a00 */
[----:B------:R-:W-:-:S02]  /*0190*/  SHF.R.S32.HI R11, RZ, 0x6, R6 ;  /* 0x00000006ff0b7819 */ /* 0x000fc40000011406 */
[----:B------:R-:W-:Y:S02]  /*01a0*/  LEA.HI R9, R7, R10, RZ, 0x12 ;  /* 0x0000000a07097211 */ /* 0x000fe400078f90ff */
[----:B------:R-:W-:Y:S02]  /*01b0*/  SHF.R.S32.HI R14, RZ, 0xc, R12 ;  /* 0x0000000cff0e7819 */ /* 0x000fe4000001140c */
[----:B------:R-:W-:Y:S01]  /*01c0*/  LEA.HI R10, R11, R11, RZ, 0x6 ;  /* 0x0000000b0b0a7211 */ /* 0x000fe200078f30ff */
[----:B------:R-:W2:Y:S01]  /*01d0*/  LDC.64 R6, c[0x0][0x210] ;  /* 0x00008400ff067b82 */ /* 0x000ea20000000a00 */
[----:B------:R-:W-:Y:S02]  /*01e0*/  SHF.R.S32.HI R16, RZ, 0xc, R15 ;  /* 0x0000000cff107819 */ /* 0x000fe4000001140f */
[----:B------:R-:W-:Y:S02]  /*01f0*/  LEA.HI R17, R14, R14, RZ, 0x6 ;  /* 0x0000000e0e117211 */ /* 0x000fe400078f30ff */
[----:B------:R-:W-:-:S02]  /*0200*/  LOP3.LUT R15, R3, 0x3f, RZ, 0xc0, !PT ;  /* 0x0000003f030f7812 */ /* 0x000fc400078ec0ff */
[----:B------:R-:W-:Y:S02]  /*0210*/  LOP3.LUT R12, R10, 0xfffc0, RZ, 0xc0, !PT ;  /* 0x000fffc00a0c7812 */ /* 0x000fe400078ec0ff */
[----:B------:R-:W-:Y:S01]  /*0220*/  LEA.HI R18, R16, R16, RZ, 0x6 ;  /* 0x0000001010127211 */ /* 0x000fe200078f30ff */
[----:B------:R-:W-:Y:S01]  /*0230*/  IMAD.SHL.U32 R10, R15, 0x40, RZ ;  /* 0x000000400f0a7824 */ /* 0x000fe200078e00ff */
[----:B------:R-:W-:Y:S01]  /*0240*/  LOP3.LUT R17, R17, 0xffffffc0, RZ, 0xc0, !PT ;  /* 0xffffffc011117812 */ /* 0x000fe200078ec0ff */
[----:B------:R-:W-:Y:S01]  /*0250*/  IMAD.IADD R11, R11, 0x1, -R12 ;  /* 0x000000010b0b7824 */ /* 0x000fe200078e0a0c */
[----:B------:R-:W-:Y:S01]  /*0260*/  LOP3.LUT R19, R18, 0xffffffc0, RZ, 0xc0, !PT ;  /* 0xffffffc012137812 */ /* 0x000fe200078ec0ff */
[--C-:B------:R-:W-:Y:S01]  /*0270*/  IMAD R13, R13, 0x1000, R10.reuse ;  /* 0x000010000d0d7824 */ /* 0x100fe200078e020a */
[----:B------:R-:W-:Y:S01]  /*0280*/  LOP3.LUT R8, R8, 0xfffc0000, RZ, 0xc0, !PT ;  /* 0xfffc000008087812 */ /* 0x000fe200078ec0ff */
[----:B------:R-:W-:Y:S02]  /*0290*/  IMAD.IADD R17, R14, 0x1, -R17 ;  /* 0x000000010e117824 */ /* 0x000fe400078e0a11 */
[----:B------:R-:W-:Y:S01]  /*02a0*/  IMAD R11, R11, 0x1000, R10 ;  /* 0x000010000b0b7824 */ /* 0x000fe200078e020a */
[----:B------:R-:W-:Y:S01]  /*02b0*/  LOP3.LUT R10, R9, 0xfffc0000, RZ, 0xc0, !PT ;  /* 0xfffc0000090a7812 */ /* 0x000fe200078ec0ff */
[----:B------:R-:W-:Y:S01]  /*02c0*/  IMAD.IADD R19, R16, 0x1, -R19 ;  /* 0x0000000110137824 */ /* 0x000fe200078e0a13 */
[----:B------:R-:W-:-:S04]  /*02d0*/  IADD3 R13, R17, R13, R8 ;  /* 0x0000000d110d7210 */ /* 0x000fc80007ffe008 */
[----:B------:R-:W-:Y:S01]  /*02e0*/  IADD3 R19, R19, R11, R10 ;  /* 0x0000000b13137210 */ /* 0x000fe20007ffe00a */
[----:B--2---:R-:W-:-:S04]  /*02f0*/  IMAD.WIDE R8, R13, 0x4, R6 ;  /* 0x000000040d087825 */ /* 0x004fc800078e0206 */
[----:B-1----:R-:W-:Y:S02]  /*0300*/  IMAD.WIDE R10, R13, 0x4, R4 ;  /* 0x000000040d0a7825 */ /* 0x002fe400078e0204 */
[----:B------:R-:W2:Y:S02]  /*0310*/  LDG.E.EL R8, desc[UR6][R8.64] ;  /* 0x0000000608087981 */ /* 0x000ea4000c2e1900 */
[C---:B------:R-:W-:Y:S02]  /*0320*/  IMAD.WIDE R6, R19.reuse, 0x4, R6 ;  /* 0x0000000413067825 */ /* 0x040fe400078e0206 */
[----:B------:R-:W2:Y:S02]  /*0330*/  LDG.E.EL R11, desc[UR6][R10.64] ;  /* 0x000000060a0b7981 */ /* 0x000ea4000c2e1900 */
[----:B------:R-:W-:Y:S02]  /*0340*/  IMAD.WIDE R4, R19, 0x4, R4 ;  /* 0x0000000413047825 */ /* 0x000fe400078e0204 */
[----:B------:R-:W3:Y:S04]  /*0350*/  LDG.E.EL R6, desc[UR6][R6.64] ;  /* 0x0000000606067981 */ /* 0x000ee8000c2e1900 */
[----:B------:R1:W3:Y:S01]  /*0360*/  LDG.E.EL R5, desc[UR6][R4.64] ;  /* 0x0000000604057981 */ /* 0x0002e2000c2e1900 */
[----:B------:R-:W4:Y:S01]  /*0370*/  S2UR UR5, SR_CgaCtaId ;  /* 0x00000000000579c3 */ /* 0x000f220000008800 */
[----:B------:R-:W-:Y:S01]  /*0380*/  LOP3.LUT P0, RZ, R3, 0x1f, RZ, 0xc0, !PT ;  /* 0x0000001f03ff7812 */ /* 0x000fe2000780c0ff */
[----:B------:R-:W-:Y:S01]  /*0390*/  UMOV UR4, 0x400 ;  /* 0x0000040000047882 */ /* 0x000fe20000000000 */
[----:B-1----:R-:W-:-:S04]  /*03a0*/  SHF.R.U32.HI R4, RZ, 0x3, R3 ;  /* 0x00000003ff047819 */ /* 0x002fc80000011603 */
[----:B------:R-:W-:Y:S01]  /*03b0*/  LOP3.LUT R4, R4, 0x4, RZ, 0xc0, !PT ;  /* 0x0000000404047812 */ /* 0x000fe200078ec0ff */
[----:B----4-:R-:W-:Y:S01]  /*03c0*/  UPRMT UR4, UR5, 0x654, UR4 ;  /* 0x0000065405047896 */ /* 0x010fe20008000004 */
[----:B------:R-:W-:-:S05]  /*03d0*/  ISETP.GE.AND P1, PT, R3, 0x2, PT ;  /* 0x000000020300780c */ /* 0x000fca0003f26270 */
[----:B------:R-:W-:Y:S01]  /*03e0*/  LEA R7, R3, UR4, 0x2 ;  /* 0x0000000403077c11 */ /* 0x000fe2000f8e10ff */
[----:B--2---:R-:W-:Y:S01]  /*03f0*/  FADD R13, R8, -R11 ;  /* 0x8000000b080d7221 */ /* 0x004fe20000000000 */
[----:B---3--:R-:W-:-:S04]  /*0400*/  FADD R12, R6, -R5 ;  /* 0x80000005060c7221 */ /* 0x008fc80000000000 */
[----:B------:R-:W-:-:S05]  /*0410*/  FADD R12, |R12|, |R13| ;  /* 0x4000000d0c0c7221 */ /* 0x000fca0000000200 */
[----:B------:R-:W1:Y:S02]  /*0420*/  SHFL.BFLY PT, R13, R12, 0x10, 0x1f ;  /* 0x0e001f000c0d7f89 */ /* 0x000e6400000e0000 */
[----:B-1----:R-:W-:-:S05]  /*0430*/  FADD R13, R12, R13 ;  /* 0x0000000d0c0d7221 */ /* 0x002fca0000000000 */
        /* <DEDUP_REMOVED lines=8> */
[----:B------:R-:W-:Y:S01]  /*04c0*/  @!P0 STS [R4+UR4], R5 ;  /* 0x0000000504008988 */ /* 0x000fe20008000804 */
[----:B------:R-:W-:Y:S06]  /*04d0*/  BAR.SYNC.DEFER_BLOCKING 0x0 ;  /* 0x0000000000007b1d */ /* 0x000fec0000010000 */
[----:B------:R-:W1:Y:S01]  /*04e0*/  @!P1 LDS R2, [R7] ;  /* 0x0000000007029984 */ /* 0x000e620000000800 */
[----:B------:R-:W-:-:S04]  /*04f0*/  LOP3.LUT R6, R3, 0x1, RZ, 0xc0, !PT ;  /* 0x0000000103067812 */ /* 0x000fc800078ec0ff */
[----:B------:R-:W-:-:S04]  /*0500*/  ISETP.NE.U32.AND P0, PT, R6, 0x1, PT ;  /* 0x000000010600780c */ /* 0x000fc80003f05070 */
[----:B------:R-:W-:Y:S01]  /*0510*/  ISETP.LT.AND P0, PT, R3, 0x2, P0 ;  /* 0x000000020300780c */ /* 0x000fe20000701270 */
[----:B-1----:R-:W1:Y:S01]  /*0520*/  SHFL.BFLY PT, R9, R2, 0x1, 0x1f ;  /* 0x0c201f0002097f89 */ /* 0x002e6200000e0000 */
[----:B------:R-:W-:Y:S01]  /*0530*/  ISETP.NE.AND P1, PT, R15, RZ, PT ;  /* 0x000000ff0f00720c */ /* 0x000fe20003f25270 */
[----:B-1----:R-:W-:-:S10]  /*0540*/  FADD R6, R2, R9 ;  /* 0x0000000902067221 */ /* 0x002fd40000000000 */
[----:B------:R1:W-:Y:S01]  /*0550*/  @P0 STS [R7], R6 ;  /* 0x0000000607000388 */ /* 0x0003e20000000800 */
[----:B------:R-:W-:Y:S06]  /*0560*/  BAR.SYNC.DEFER_BLOCKING 0x0 ;  /* 0x0000000000007b1d */ /* 0x000fec0000010000 */
[----:B-1----:R-:W-:Y:S05]  /*0570*/  @P1 EXIT ;  /* 0x000000000000194d */ /* 0x002fea0003800000 */
[----:B------:R-:W0:Y:S01]  /*0580*/  LDS R5, [UR4] ;  /* 0x00000004ff057984 */ /* 0x000e220008000800 */
[----:B------:R-:W1:Y:S02]  /*0590*/  LDC.64 R2, c[0x0][0x220] ;  /* 0x00008800ff027b82 */ /* 0x000e640000000a00 */
[----:B-1----:R-:W-:-:S05]  /*05a0*/  IMAD.WIDE R2, R0, 0x4, R2 ;  /* 0x0000000400027825 */ /* 0x002fca00078e0202 */
[----:B0-----:R-:W-:Y:S01]  /*05b0*/  STG.E desc[UR6][R2.64], R5 ;  /* 0x0000000502007986 */ /* 0x001fe2000c101906 */
[----:B------:R-:W-:Y:S05]  /*05c0*/  EXIT ;  /* 0x000000000000794d */ /* 0x000fea0003800000 */
.L_x_0:
[----:B------:R-:W-:-:S00]  /*05d0*/  BRA `(.L_x_0) ;  /* 0xfffffffc00fc7947 */ /* 0x000fc0000383ffff */
[----:B------:R-:W-:-:S00]  /*05e0*/  NOP ;  /* 0x0000000000007918 */ /* 0x000fc00000000000 */
        /* <DEDUP_REMOVED lines=9> */
.L_x_1:


//--------------------- .nv.shared.triton_per_fused_abs_mean_sub_8 --------------------------
	.section	.nv.shared.triton_per_fused_abs_mean_sub_8,"aw",@nobits
	.sectionflags	@""
	.align	16
	.zero		1024


//--------------------- .nv.constant0.triton_per_fused_abs_mean_sub_8 --------------------------
	.section	.nv.constant0.triton_per_fused_abs_mean_sub_8,"a",@progbits
	.sectionflags	@""
	.align	4
.nv.constant0.triton_per_fused_abs_mean_sub_8:
	.zero		560
